//
// Generated by NVIDIA NVVM Compiler
//
// Compiler Build ID: CL-36424714
// Cuda compilation tools, release 13.0, V13.0.88
// Based on NVVM 20.0.0
//

.version 9.0
.target sm_100
.address_size 64

	// .globl	_Z16reduction_kernelPjS_j
// _ZZ16reduction_kernelPjS_jE14hash_reduction has been demoted
// _ZZ16reduction_kernelPjS_jE15nonce_reduction has been demoted

.visible .entry _Z16reduction_kernelPjS_j(
	.param .u64 .ptr .align 1 _Z16reduction_kernelPjS_j_param_0,
	.param .u64 .ptr .align 1 _Z16reduction_kernelPjS_j_param_1,
	.param .u32 _Z16reduction_kernelPjS_j_param_2
)
{
	.reg .pred 	%p<7>;
	.reg .b32 	%r<28>;
	.reg .b64 	%rd<11>;
	// demoted variable
	.shared .align 4 .b8 _ZZ16reduction_kernelPjS_jE14hash_reduction[4096];
	// demoted variable
	.shared .align 4 .b8 _ZZ16reduction_kernelPjS_jE15nonce_reduction[4096];
	ld.param.u64 	%rd3, [_Z16reduction_kernelPjS_j_param_0];
	ld.param.u64 	%rd4, [_Z16reduction_kernelPjS_j_param_1];
	ld.param.u32 	%r13, [_Z16reduction_kernelPjS_j_param_2];
	cvta.to.global.u64 	%rd1, %rd4;
	cvta.to.global.u64 	%rd2, %rd3;
	mov.u32 	%r27, %ntid.x;
	mov.u32 	%r2, %ctaid.x;
	mov.u32 	%r3, %tid.x;
	mad.lo.s32 	%r4, %r27, %r2, %r3;
	setp.ge.u32 	%p1, %r4, %r13;
	shl.b32 	%r14, %r3, 2;
	mov.u32 	%r15, _ZZ16reduction_kernelPjS_jE14hash_reduction;
	add.s32 	%r5, %r15, %r14;
	@%p1 bra 	$L__BB0_2;
	mul.wide.u32 	%rd5, %r4, 4;
	add.s64 	%rd6, %rd2, %rd5;
	ld.global.u32 	%r17, [%rd6];
	st.shared.u32 	[%r5], %r17;
	add.s64 	%rd7, %rd1, %rd5;
	ld.global.u32 	%r26, [%rd7];
	bra.uni 	$L__BB0_3;
$L__BB0_2:
	mov.b32 	%r26, -1;
	st.shared.u32 	[%r5], %r26;
$L__BB0_3:
	mov.u32 	%r19, _ZZ16reduction_kernelPjS_jE15nonce_reduction;
	add.s32 	%r8, %r19, %r14;
	st.shared.u32 	[%r8], %r26;
	bar.sync 	0;
	setp.lt.u32 	%p2, %r27, 2;
	@%p2 bra 	$L__BB0_8;
$L__BB0_4:
	mov.u32 	%r9, %r27;
	shr.u32 	%r27, %r9, 1;
	setp.ge.u32 	%p3, %r3, %r27;
	@%p3 bra 	$L__BB0_7;
	shl.b32 	%r11, %r27, 2;
	add.s32 	%r20, %r5, %r11;
	ld.shared.u32 	%r12, [%r20];
	ld.shared.u32 	%r21, [%r5];
	setp.ge.u32 	%p4, %r12, %r21;
	@%p4 bra 	$L__BB0_7;
	st.shared.u32 	[%r5], %r12;
	add.s32 	%r22, %r8, %r11;
	ld.shared.u32 	%r23, [%r22];
	st.shared.u32 	[%r8], %r23;
$L__BB0_7:
	bar.sync 	0;
	setp.gt.u32 	%p5, %r9, 3;
	@%p5 bra 	$L__BB0_4;
$L__BB0_8:
	setp.ne.s32 	%p6, %r3, 0;
	@%p6 bra 	$L__BB0_10;
	ld.shared.u32 	%r24, [_ZZ16reduction_kernelPjS_jE14hash_reduction];
	mul.wide.u32 	%rd8, %r2, 4;
	add.s64 	%rd9, %rd2, %rd8;
	st.global.u32 	[%rd9], %r24;
	ld.shared.u32 	%r25, [_ZZ16reduction_kernelPjS_jE15nonce_reduction];
	add.s64 	%rd10, %rd1, %rd8;
	st.global.u32 	[%rd10], %r25;
$L__BB0_10:
	ret;

}


// ===== COMPILED SASS (sm_100) =====

	.target	sm_100

	.elftype	@"ET_EXEC"


//--------------------- .note.nv.tkinfo           --------------------------
	.section	.note.nv.tkinfo,"",@"SHT_NOTE"
	.sectionflags	@"SHF_NOTE_NV_TKINFO"
	.tkinfo
        /*0018*/ 	.word	0x00000002
        /*0030*/ 	.string	""
        /*0030*/ 	.string	"ptxas"
        /*0030*/ 	.string	"Cuda compilation tools, release 13.0, V13.0.88"
        /*0030*/ 	.string	"Build cuda_13.0.r13.0/compiler.36424714_0"
        /*0030*/ 	.string	"-arch sm_100 -m 64 "



//--------------------- .note.nv.cuinfo           --------------------------
	.section	.note.nv.cuinfo,"",@"SHT_NOTE"
	.sectionflags	@"SHF_NOTE_NV_CUINFO"
        /*0018*/ 	.short	0x0002
        /*001a*/ 	.short	0x0064
        /*001c*/ 	.short	0x0082
	.zero		2


//--------------------- .nv.info                  --------------------------
	.section	.nv.info,"",@"SHT_CUDA_INFO"
	.align	4


	//----- nvinfo : EIATTR_REGCOUNT
	.align		4
        /*0000*/ 	.byte	0x04, 0x2f
        /*0002*/ 	.short	(.L_1 - .L_0)
	.align		4
.L_0:
        /*0004*/ 	.word	index@(_Z16reduction_kernelPjS_j)
        /*0008*/ 	.word	0x0000000e


	//----- nvinfo : EIATTR_FRAME_SIZE
	.align		4
.L_1:
        /*000c*/ 	.byte	0x04, 0x11
        /*000e*/ 	.short	(.L_3 - .L_2)
	.align		4
.L_2:
        /*0010*/ 	.word	index@(_Z16reduction_kernelPjS_j)
        /*0014*/ 	.word	0x00000000


	//----- nvinfo : EIATTR_MIN_STACK_SIZE
	.align		4
.L_3:
        /*0018*/ 	.byte	0x04, 0x12
        /*001a*/ 	.short	(.L_5 - .L_4)
	.align		4
.L_4:
        /*001c*/ 	.word	index@(_Z16reduction_kernelPjS_j)
        /*0020*/ 	.word	0x00000000
.L_5:


//--------------------- .nv.compat                --------------------------
	.section	.nv.compat,"",@"SHT_CUDA_COMPAT_INFO"
	.align	4
        /*0000*/ 	.byte	0x02, 0x09, 0x00, 0x00, 0x02, 0x02, 0x01, 0x00, 0x02, 0x05, 0x05, 0x00, 0x03, 0x07, 0x01, 0x01
        /*0010*/ 	.byte	0x02, 0x03, 0x00, 0x00, 0x02, 0x06, 0x01, 0x00, 0x04, 0x0b, 0x08, 0x00, 0x09, 0x00, 0x00, 0x00
        /*0020*/ 	.byte	0x00, 0x00, 0x00, 0x00


//--------------------- .nv.info._Z16reduction_kernelPjS_j --------------------------
	.section	.nv.info._Z16reduction_kernelPjS_j,"",@"SHT_CUDA_INFO"
	.sectionflags	@""
	.align	4


	//----- nvinfo : EIATTR_CUDA_API_VERSION
	.align		4
        /*0000*/ 	.byte	0x04, 0x37
        /*0002*/ 	.short	(.L_7 - .L_6)
.L_6:
        /*0004*/ 	.word	0x00000082


	//----- nvinfo : EIATTR_KPARAM_INFO
	.align		4
.L_7:
        /*0008*/ 	.byte	0x04, 0x17
        /*000a*/ 	.short	(.L_9 - .L_8)
.L_8:
        /*000c*/ 	.word	0x00000000
        /*0010*/ 	.short	0x0002
        /*0012*/ 	.short	0x0010
        /*0014*/ 	.byte	0x00, 0xf0, 0x11, 0x00


	//----- nvinfo : EIATTR_KPARAM_INFO
	.align		4
.L_9:
        /*0018*/ 	.byte	0x04, 0x17
        /*001a*/ 	.short	(.L_11 - .L_10)
.L_10:
        /*001c*/ 	.word	0x00000000
        /*0020*/ 	.short	0x0001
        /*0022*/ 	.short	0x0008
        /*0024*/ 	.byte	0x00, 0xf5, 0x21, 0x00


	//----- nvinfo : EIATTR_KPARAM_INFO
	.align		4
.L_11:
        /*0028*/ 	.byte	0x04, 0x17
        /*002a*/ 	.short	(.L_13 - .L_12)
.L_12:
        /*002c*/ 	.word	0x00000000
        /*0030*/ 	.short	0x0000
        /*0032*/ 	.short	0x0000
        /*0034*/ 	.byte	0x00, 0xf5, 0x21, 0x00


	//----- nvinfo : EIATTR_SPARSE_MMA_MASK
	.align		4
.L_13:
        /*0038*/ 	.byte	0x03, 0x50
        /*003a*/ 	.short	0x0000


	//----- nvinfo : EIATTR_MAXREG_COUNT
	.align		4
        /*003c*/ 	.byte	0x03, 0x1b
        /*003e*/ 	.short	0x00ff


	//----- nvinfo : EIATTR_NUM_BARRIERS
	.align		4
        /*0040*/ 	.byte	0x02, 0x4c
        /*0042*/ 	.byte	0x01
	.zero		1


	//----- nvinfo : EIATTR_MERCURY_ISA_VERSION
	.align		4
        /*0044*/ 	.byte	0x03, 0x5f
        /*0046*/ 	.short	0x0101


	//----- nvinfo : EIATTR_VRC_CTA_INIT_COUNT
	.align		4
        /*0048*/ 	.byte	0x02, 0x4a
	.zero		1
	.zero		1


	//----- nvinfo : EIATTR_EXIT_INSTR_OFFSETS
	.align		4
        /*004c*/ 	.byte	0x04, 0x1c
        /*004e*/ 	.short	(.L_15 - .L_14)


	//   ....[0]....
.L_14:
        /*0050*/ 	.word	0x00000300


	//   ....[1]....
        /*0054*/ 	.word	0x000003c0


	//----- nvinfo : EIATTR_CRS_STACK_SIZE
	.align		4
.L_15:
        /*0058*/ 	.byte	0x04, 0x1e
        /*005a*/ 	.short	(.L_17 - .L_16)
.L_16:
        /*005c*/ 	.word	0x00000000


	//----- nvinfo : EIATTR_CBANK_PARAM_SIZE
	.align		4
.L_17:
        /*0060*/ 	.byte	0x03, 0x19
        /*0062*/ 	.short	0x0014


	//----- nvinfo : EIATTR_PARAM_CBANK
	.align		4
        /*0064*/ 	.byte	0x04, 0x0a
        /*0066*/ 	.short	(.L_19 - .L_18)
	.align		4
.L_18:
        /*0068*/ 	.word	index@(.nv.constant0._Z16reduction_kernelPjS_j)
        /*006c*/ 	.short	0x0380
        /*006e*/ 	.short	0x0014


	//----- nvinfo : EIATTR_SW_WAR
	.align		4
.L_19:
        /*0070*/ 	.byte	0x04, 0x36
        /*0072*/ 	.short	(.L_21 - .L_20)
.L_20:
        /*0074*/ 	.word	0x00000008
.L_21:


//--------------------- .nv.callgraph             --------------------------
	.section	.nv.callgraph,"",@"SHT_CUDA_CALLGRAPH"
	.align	4
	.sectionentsize	8
	.align		4
        /*0000*/ 	.word	0x00000000
	.align		4
        /*0004*/ 	.word	0xffffffff
	.align		4
        /*0008*/ 	.word	0x00000000
	.align		4
        /*000c*/ 	.word	0xfffffffe
	.align		4
        /*0010*/ 	.word	0x00000000
	.align		4
        /*0014*/ 	.word	0xfffffffd
	.align		4
        /*0018*/ 	.word	0x00000000
	.align		4
        /*001c*/ 	.word	0xfffffffc


//--------------------- .text._Z16reduction_kernelPjS_j --------------------------
	.section	.text._Z16reduction_kernelPjS_j,"ax",@progbits
	.align	128
        .global         _Z16reduction_kernelPjS_j
        .type           _Z16reduction_kernelPjS_j,@function
        .size           _Z16reduction_kernelPjS_j,(.L_x_5 - _Z16reduction_kernelPjS_j)
        .other          _Z16reduction_kernelPjS_j,@"STO_CUDA_ENTRY STV_DEFAULT"
_Z16reduction_kernelPjS_j:
.text._Z16reduction_kernelPjS_j:
[----:B------:R-:W-:Y:S01]  /*0000*/  LDC R1, c[0x0][0x37c] ;  /* 0x0000df00ff017b82 */ /* 0x000fe20000000800 */
[----:B------:R-:W0:Y:S01]  /*0010*/  S2R R0, SR_CTAID.X ;  /* 0x0000000000007919 */ /* 0x000e220000002500 */
[----:B------:R-:W0:Y:S06]  /*0020*/  LDCU UR7, c[0x0][0x360] ;  /* 0x00006c00ff0777ac */ /* 0x000e2c0008000800 */
[----:B------:R-:W1:Y:S01]  /*0030*/  LDC.64 R2, c[0x0][0x380] ;  /* 0x0000e000ff027b82 */ /* 0x000e620000000a00 */
[----:B------:R-:W0:Y:S01]  /*0040*/  S2R R10, SR_TID.X ;  /* 0x00000000000a7919 */ /* 0x000e220000002100 */
[----:B------:R-:W2:Y:S01]  /*0050*/  LDCU UR4, c[0x0][0x390] ;  /* 0x00007200ff0477ac */ /* 0x000ea20008000800 */
[----:B------:R-:W3:Y:S05]  /*0060*/  LDCU.64 UR8, c[0x0][0x358] ;  /* 0x00006b00ff0877ac */ /* 0x000eea0008000a00 */
[----:B------:R-:W4:Y:S01]  /*0070*/  LDC.64 R4, c[0x0][0x388] ;  /* 0x0000e200ff047b82 */ /* 0x000f220000000a00 */
[----:B0-----:R-:W-:-:S05]  /*0080*/  IMAD R7, R0, UR7, R10 ;  /* 0x0000000700077c24 */ /* 0x001fca000f8e020a */
[----:B--2---:R-:W-:-:S13]  /*0090*/  ISETP.GE.U32.AND P0, PT, R7, UR4, PT ;  /* 0x0000000407007c0c */ /* 0x004fda000bf06070 */
[----:B-1----:R-:W-:-:S04]  /*00a0*/  @!P0 IMAD.WIDE.U32 R2, R7, 0x4, R2 ;  /* 0x0000000407028825 */ /* 0x002fc800078e0002 */
[----:B----4-:R-:W-:Y:S02]  /*00b0*/  @!P0 IMAD.WIDE.U32 R4, R7, 0x4, R4 ;  /* 0x0000000407048825 */ /* 0x010fe400078e0004 */
[----:B---3--:R0:W2:Y:S04]  /*00c0*/  @!P0 LDG.E R7, desc[UR8][R2.64] ;  /* 0x0000000802078981 */ /* 0x0080a8000c1e1900 */
[----:B------:R-:W3:Y:S01]  /*00d0*/  @!P0 LDG.E R8, desc[UR8][R4.64] ;  /* 0x0000000804088981 */ /* 0x000ee2000c1e1900 */
[----:B------:R-:W1:Y:S01]  /*00e0*/  S2UR UR6, SR_CgaCtaId ;  /* 0x00000000000679c3 */ /* 0x000e620000008800 */
[----:B------:R-:W-:Y:S02]  /*00f0*/  UMOV UR4, 0x400 ;  /* 0x0000040000047882 */ /* 0x000fe40000000000 */
[----:B------:R-:W-:Y:S01]  /*0100*/  UIADD3 UR5, UPT, UPT, UR4, 0x1000, URZ ;  /* 0x0000100004057890 */ /* 0x000fe2000fffe0ff */
[----:B------:R-:W-:-:S02]  /*0110*/  @P0 IMAD.MOV.U32 R11, RZ, RZ, -0x1 ;  /* 0xffffffffff0b0424 */ /* 0x000fc400078e00ff */
[----:B0-----:R-:W-:Y:S01]  /*0120*/  IMAD.U32 R3, RZ, RZ, UR7 ;  /* 0x00000007ff037e24 */ /* 0x001fe2000f8e00ff */
[----:B-1----:R-:W-:-:S06]  /*0130*/  ULEA UR4, UR6, UR4, 0x18 ;  /* 0x0000000406047291 */ /* 0x002fcc000f8ec0ff */
[----:B------:R-:W-:Y:S01]  /*0140*/  LEA R6, R10, UR4, 0x2 ;  /* 0x000000040a067c11 */ /* 0x000fe2000f8e10ff */
[----:B------:R-:W-:-:S06]  /*0150*/  ULEA UR5, UR6, UR5, 0x18 ;  /* 0x0000000506057291 */ /* 0x000fcc000f8ec0ff */
[----:B------:R-:W-:Y:S01]  /*0160*/  LEA R9, R10, UR5, 0x2 ;  /* 0x000000050a097c11 */ /* 0x000fe2000f8e10ff */
[----:B--2---:R0:W-:Y:S01]  /*0170*/  @!P0 STS [R6], R7 ;  /* 0x0000000706008388 */ /* 0x0041e20000000800 */
[----:B------:R-:W-:-:S03]  /*0180*/  @P0 IMAD.MOV.U32 R8, RZ, RZ, -0x1 ;  /* 0xffffffffff080424 */ /* 0x000fc600078e00ff */
[----:B------:R0:W-:Y:S01]  /*0190*/  @P0 STS [R6], R11 ;  /* 0x0000000b06000388 */ /* 0x0001e20000000800 */
[----:B------:R-:W-:-:S03]  /*01a0*/  ISETP.GE.U32.AND P0, PT, R3, 0x2, PT ;  /* 0x000000020300780c */ /* 0x000fc60003f06070 */
[----:B---3--:R0:W-:Y:S01]  /*01b0*/  STS [R9], R8 ;  /* 0x0000000809007388 */ /* 0x0081e20000000800 */
[----:B------:R-:W-:Y:S09]  /*01c0*/  BAR.SYNC.DEFER_BLOCKING 0x0 ;  /* 0x0000000000007b1d */ /* 0x000ff20000010000 */
[----:B0-----:R-:W-:Y:S05]  /*01d0*/  @!P0 BRA `(.L_x_0) ;  /* 0x0000000000448947 */ /* 0x001fea0003800000 */
.L_x_3:
[----:B------:R-:W-:Y:S01]  /*01e0*/  MOV R5, R3 ;  /* 0x0000000300057202 */ /* 0x000fe20000000f00 */
[----:B------:R-:W-:Y:S01]  /*01f0*/  BSSY.RECONVERGENT B0, `(.L_x_1) ;  /* 0x000000c000007945 */ /* 0x000fe20003800200 */
[----:B------:R-:W-:-:S04]  /*0200*/  SHF.R.U32.HI R3, RZ, 0x1, R3 ;  /* 0x00000001ff037819 */ /* 0x000fc80000011603 */
[----:B------:R-:W-:-:S13]  /*0210*/  ISETP.GE.U32.AND P0, PT, R10, R3, PT ;  /* 0x000000030a00720c */ /* 0x000fda0003f06070 */
[----:B0-----:R-:W-:Y:S05]  /*0220*/  @P0 BRA `(.L_x_2) ;  /* 0x0000000000200947 */ /* 0x001fea0003800000 */
[----:B------:R-:W-:Y:S01]  /*0230*/  IMAD R2, R3, 0x4, R6 ;  /* 0x0000000403027824 */ /* 0x000fe200078e0206 */
[----:B------:R-:W-:Y:S04]  /*0240*/  LDS R4, [R6] ;  /* 0x0000000006047984 */ /* 0x000fe80000000800 */
[----:B------:R-:W0:Y:S02]  /*0250*/  LDS R7, [R2] ;  /* 0x0000000002077984 */ /* 0x000e240000000800 */
[----:B0-----:R-:W-:-:S13]  /*0260*/  ISETP.GE.U32.AND P0, PT, R7, R4, PT ;  /* 0x000000040700720c */ /* 0x001fda0003f06070 */
[----:B------:R-:W-:Y:S01]  /*0270*/  @!P0 LEA R4, R3, R9, 0x2 ;  /* 0x0000000903048211 */ /* 0x000fe200078e10ff */
[----:B------:R-:W-:Y:S05]  /*0280*/  @!P0 STS [R6], R7 ;  /* 0x0000000706008388 */ /* 0x000fea0000000800 */
[----:B------:R-:W0:Y:S04]  /*0290*/  @!P0 LDS R4, [R4] ;  /* 0x0000000004048984 */ /* 0x000e280000000800 */
[----:B0-----:R0:W-:Y:S02]  /*02a0*/  @!P0 STS [R9], R4 ;  /* 0x0000000409008388 */ /* 0x0011e40000000800 */
.L_x_2:
[----:B------:R-:W-:Y:S05]  /*02b0*/  BSYNC.RECONVERGENT B0 ;  /* 0x0000000000007941 */ /* 0x000fea0003800200 */
.L_x_1:
[----:B------:R-:W-:Y:S01]  /*02c0*/  BAR.SYNC.DEFER_BLOCKING 0x0 ;  /* 0x0000000000007b1d */ /* 0x000fe20000010000 */
[----:B------:R-:W-:-:S13]  /*02d0*/  ISETP.GT.U32.AND P0, PT, R5, 0x3, PT ;  /* 0x000000030500780c */ /* 0x000fda0003f04070 */
[----:B------:R-:W-:Y:S05]  /*02e0*/  @P0 BRA `(.L_x_3) ;  /* 0xfffffffc00bc0947 */ /* 0x000fea000383ffff */
.L_x_0:
[----:B------:R-:W-:-:S13]  /*02f0*/  ISETP.NE.AND P0, PT, R10, RZ, PT ;  /* 0x000000ff0a00720c */ /* 0x000fda0003f05270 */
[----:B------:R-:W-:Y:S05]  /*0300*/  @P0 EXIT ;  /* 0x000000000000094d */ /* 0x000fea0003800000 */
[----:B------:R-:W1:Y:S01]  /*0310*/  S2UR UR5, SR_CgaCtaId ;  /* 0x00000000000579c3 */ /* 0x000e620000008800 */
[----:B------:R-:W-:-:S07]  /*0320*/  UMOV UR4, 0x400 ;  /* 0x0000040000047882 */ /* 0x000fce0000000000 */
[----:B------:R-:W2:Y:S08]  /*0330*/  LDC.64 R2, c[0x0][0x380] ;  /* 0x0000e000ff027b82 */ /* 0x000eb00000000a00 */
[----:B0-----:R-:W0:Y:S01]  /*0340*/  LDC.64 R4, c[0x0][0x388] ;  /* 0x0000e200ff047b82 */ /* 0x001e220000000a00 */
[----:B-1----:R-:W-:Y:S01]  /*0350*/  ULEA UR4, UR5, UR4, 0x18 ;  /* 0x0000000405047291 */ /* 0x002fe2000f8ec0ff */
[----:B--2---:R-:W-:-:S08]  /*0360*/  IMAD.WIDE.U32 R2, R0, 0x4, R2 ;  /* 0x0000000400027825 */ /* 0x004fd000078e0002 */
[----:B------:R-:W1:Y:S04]  /*0370*/  LDS R7, [UR4] ;  /* 0x00000004ff077984 */ /* 0x000e680008000800 */
[----:B------:R-:W2:Y:S01]  /*0380*/  LDS R9, [UR4+0x1000] ;  /* 0x00100004ff097984 */ /* 0x000ea20008000800 */
[----:B0-----:R-:W-:-:S03]  /*0390*/  IMAD.WIDE.U32 R4, R0, 0x4, R4 ;  /* 0x0000000400047825 */ /* 0x001fc600078e0004 */
[----:B-1----:R-:W-:Y:S04]  /*03a0*/  STG.E desc[UR8][R2.64], R7 ;  /* 0x0000000702007986 */ /* 0x002fe8000c101908 */
[----:B--2---:R-:W-:Y:S01]  /*03b0*/  STG.E desc[UR8][R4.64], R9 ;  /* 0x0000000904007986 */ /* 0x004fe2000c101908 */
[----:B------:R-:W-:Y:S05]  /*03c0*/  EXIT ;  /* 0x000000000000794d */ /* 0x000fea0003800000 */
.L_x_4:
[----:B------:R-:W-:-:S00]  /*03d0*/  BRA `(.L_x_4) ;  /* 0xfffffffc00fc7947 */ /* 0x000fc0000383ffff */
[----:B------:R-:W-:-:S00]  /*03e0*/  NOP ;  /* 0x0000000000007918 */ /* 0x000fc00000000000 */
        /* <DEDUP_REMOVED lines=9> */
.L_x_5:


//--------------------- .nv.shared._Z16reduction_kernelPjS_j --------------------------
	.section	.nv.shared._Z16reduction_kernelPjS_j,"aw",@nobits
	.sectionflags	@""
	.align	4
.nv.shared._Z16reduction_kernelPjS_j:
	.zero		9216


//--------------------- .nv.shared.reserved.0     --------------------------
	.section	.nv.shared.reserved.0,"aw",@nobits
	.weak		__nv_reservedSMEM_offset_0_alias
	.size		__nv_reservedSMEM_offset_0_alias, 0, 64
	.other		__nv_reservedSMEM_offset_0_alias,@"STO_CUDA_RESERVED_SHARED STV_DEFAULT"
__nv_reservedSMEM_offset_0_alias:
	.zero		0
	.zero		64


//--------------------- .nv.constant0._Z16reduction_kernelPjS_j --------------------------
	.section	.nv.constant0._Z16reduction_kernelPjS_j,"a",@progbits
	.sectionflags	@""
	.align	4
.nv.constant0._Z16reduction_kernelPjS_j:
	.zero		916


//--------------------- SYMBOLS --------------------------

	.type		.nv.reservedSmem.offset0,@object
	.size		.nv.reservedSmem.offset0,0x4
	.type		.nv.reservedSmem.cap,@object
	.size		.nv.reservedSmem.cap,0x4
